	.headerflags	@"EF_CUDA_TEXMODE_UNIFIED EF_CUDA_64BIT_ADDRESS EF_CUDA_ACCELERATORS EF_CUDA_SM90 EF_CUDA_VIRTUAL_SM(EF_CUDA_SM90)"
	.elftype	@"ET_EXEC"


//--------------------- .nv.info                  --------------------------
	.section	.nv.info,"",@"SHT_CUDA_INFO"
	.align	4


	//----- nvinfo : EIATTR_REGCOUNT
	.align		4
        /*0000*/ 	.byte	0x04, 0x2f
        /*0002*/ 	.short	(.L_1 - .L_0)
	.align		4
.L_0:
        /*0004*/ 	.word	index@(triton_poi_fused_convolution_0)
        /*0008*/ 	.word	0x00000010


	//----- nvinfo : EIATTR_MIN_STACK_SIZE
	.align		4
.L_1:
        /*000c*/ 	.byte	0x04, 0x12
        /*000e*/ 	.short	(.L_3 - .L_2)
	.align		4
.L_2:
        /*0010*/ 	.word	index@(triton_poi_fused_convolution_0)
        /*0014*/ 	.word	0x00000000


	//----- nvinfo : EIATTR_FRAME_SIZE
	.align		4
.L_3:
        /*0018*/ 	.byte	0x04, 0x11
        /*001a*/ 	.short	(.L_5 - .L_4)
	.align		4
.L_4:
        /*001c*/ 	.word	index@(triton_poi_fused_convolution_0)
        /*0020*/ 	.word	0x00000000


	//----- nvinfo : EIATTR_MIN_STACK_SIZE
	.align		4
.L_5:
        /*0024*/ 	.byte	0x04, 0x12
        /*0026*/ 	.short	(.L_7 - .L_6)
	.align		4
.L_6:
        /*0028*/ 	.word	index@(triton_poi_fused_convolution_0)
        /*002c*/ 	.word	0x00000000
.L_7:


//--------------------- .nv.info.triton_poi_fused_convolution_0 --------------------------
	.section	.nv.info.triton_poi_fused_convolution_0,"",@"SHT_CUDA_INFO"
	.sectionflags	@""
	.align	4


	//----- nvinfo : EIATTR_CUDA_API_VERSION
	.align		4
        /*0000*/ 	.byte	0x04, 0x37
        /*0002*/ 	.short	(.L_9 - .L_8)
.L_8:
        /*0004*/ 	.word	0x0000007c


	//----- nvinfo : EIATTR_KPARAM_INFO
	.align		4
.L_9:
        /*0008*/ 	.byte	0x04, 0x17
        /*000a*/ 	.short	(.L_11 - .L_10)
.L_10:
        /*000c*/ 	.word	0x00000000
        /*0010*/ 	.short	0x0002
        /*0012*/ 	.short	0x0010
        /*0014*/ 	.byte	0x00, 0xf0, 0x11, 0x00


	//----- nvinfo : EIATTR_KPARAM_INFO
	.align		4
.L_11:
        /*0018*/ 	.byte	0x04, 0x17
        /*001a*/ 	.short	(.L_13 - .L_12)
.L_12:
        /*001c*/ 	.word	0x00000000
        /*0020*/ 	.short	0x0001
        /*0022*/ 	.short	0x0008
        /*0024*/ 	.byte	0x00, 0xf4, 0x21, 0x00


	//----- nvinfo : EIATTR_KPARAM_INFO
	.align		4
.L_13:
        /*0028*/ 	.byte	0x04, 0x17
        /*002a*/ 	.short	(.L_15 - .L_14)
.L_14:
        /*002c*/ 	.word	0x00000000
        /*0030*/ 	.short	0x0000
        /*0032*/ 	.short	0x0000
        /*0034*/ 	.byte	0x00, 0xf4, 0x21, 0x00


	//----- nvinfo : EIATTR_SPARSE_MMA_MASK
	.align		4
.L_15:
        /*0038*/ 	.byte	0x03, 0x50
        /*003a*/ 	.short	0x0000


	//----- nvinfo : EIATTR_MAXREG_COUNT
	.align		4
        /*003c*/ 	.byte	0x03, 0x1b
        /*003e*/ 	.short	0x00ff


	//----- nvinfo : EIATTR_EXIT_INSTR_OFFSETS
	.align		4
        /*0040*/ 	.byte	0x04, 0x1c
        /*0042*/ 	.short	(.L_17 - .L_16)


	//   ....[0]....
.L_16:
        /*0044*/ 	.word	0x00000240


	//   ....[1]....
        /*0048*/ 	.word	0x00000260


	//----- nvinfo : EIATTR_REQNTID
	.align		4
.L_17:
        /*004c*/ 	.byte	0x04, 0x10
        /*004e*/ 	.short	(.L_19 - .L_18)
.L_18:
        /*0050*/ 	.word	0x00000080
        /*0054*/ 	.word	0x00000001
        /*0058*/ 	.word	0x00000001


	//----- nvinfo : EIATTR_CBANK_PARAM_SIZE
	.align		4
.L_19:
        /*005c*/ 	.byte	0x03, 0x19
        /*005e*/ 	.short	0x0014


	//----- nvinfo : EIATTR_PARAM_CBANK
	.align		4
        /*0060*/ 	.byte	0x04, 0x0a
        /*0062*/ 	.short	(.L_21 - .L_20)
	.align		4
.L_20:
        /*0064*/ 	.word	index@(.nv.constant0.triton_poi_fused_convolution_0)
        /*0068*/ 	.short	0x0210
        /*006a*/ 	.short	0x0014


	//----- nvinfo : EIATTR_SW_WAR
	.align		4
.L_21:
        /*006c*/ 	.byte	0x04, 0x36
        /*006e*/ 	.short	(.L_23 - .L_22)
.L_22:
        /*0070*/ 	.word	0x00000008
.L_23:


//--------------------- .nv.callgraph             --------------------------
	.section	.nv.callgraph,"",@"SHT_CUDA_CALLGRAPH"
	.align	4
	.sectionentsize	8
	.align		4
        /*0000*/ 	.word	0x00000000
	.align		4
        /*0004*/ 	.word	0xffffffff
	.align		4
        /*0008*/ 	.word	0x00000000
	.align		4
        /*000c*/ 	.word	0xfffffffe
	.align		4
        /*0010*/ 	.word	0x00000000
	.align		4
        /*0014*/ 	.word	0xfffffffd
	.align		4
        /*0018*/ 	.word	0x00000000
	.align		4
        /*001c*/ 	.word	0xfffffffc


//--------------------- .text.triton_poi_fused_convolution_0 --------------------------
	.section	.text.triton_poi_fused_convolution_0,"ax",@progbits
	.align	128
        .global         triton_poi_fused_convolution_0
        .type           triton_poi_fused_convolution_0,@function
        .size           triton_poi_fused_convolution_0,(.L_x_1 - triton_poi_fused_convolution_0)
        .other          triton_poi_fused_convolution_0,@"STO_CUDA_ENTRY STV_DEFAULT"
triton_poi_fused_convolution_0:
.text.triton_poi_fused_convolution_0:
[----:B------:R-:W0:Y:S02]  /*0000*/  LDC R1, c[0x0][0x28] ;  /* 0x00000a00ff017b82 */ /* 0x000e240000000800 */
[----:B------:R-:W1:Y:S01]  /*0010*/  S2R R0, SR_TID.X ;  /* 0x0000000000007919 */ /* 0x000e620000002100 */
[----:B------:R-:W2:Y:S01]  /*0020*/  LDC.64 R2, c[0x0][0x218] ;  /* 0x00008600ff027b82 */ /* 0x000ea20000000a00 */
[----:B------:R-:W-:Y:S01]  /*0030*/  ULDC.64 UR4, c[0x0][0x208] ;  /* 0x0000820000047ab9 */ /* 0x000fe20000000a00 */
[----:B------:R-:W3:Y:S01]  /*0040*/  S2R R9, SR_CTAID.X ;  /* 0x0000000000097919 */ /* 0x000ee20000002500 */
[----:B-1----:R-:W-:-:S05]  /*0050*/  IMAD.SHL.U32 R0, R0, 0x2, RZ ;  /* 0x0000000200007824 */ /* 0x002fca00078e00ff */
[----:B------:R-:W-:-:S05]  /*0060*/  LOP3.LUT R0, R0, 0xfe, RZ, 0xc0, !PT ;  /* 0x000000fe00007812 */ /* 0x000fca00078ec0ff */
[----:B---3--:R-:W-:-:S04]  /*0070*/  IMAD R9, R9, 0x100, R0 ;  /* 0x0000010009097824 */ /* 0x008fc800078e0200 */
[C---:B------:R-:W-:Y:S01]  /*0080*/  IMAD.HI R4, R9.reuse, 0x43b3d5b, RZ ;  /* 0x043b3d5b09047827 */ /* 0x040fe200078e02ff */
[----:B------:R-:W-:-:S03]  /*0090*/  ISETP.GE.AND P0, PT, R9, 0x790, PT ;  /* 0x000007900900780c */ /* 0x000fc60003f06270 */
[----:B------:R-:W-:Y:S01]  /*00a0*/  VIADD R0, R9, 0x1 ;  /* 0x0000000109007836 */ /* 0x000fe20000000000 */
[----:B------:R-:W-:-:S03]  /*00b0*/  SHF.R.S32.HI R5, RZ, 0x1, R4 ;  /* 0x00000001ff057819 */ /* 0x000fc60000011404 */
[----:B------:R-:W-:Y:S01]  /*00c0*/  IMAD.HI R6, R0, 0x43b3d5b, RZ ;  /* 0x043b3d5b00067827 */ /* 0x000fe200078e02ff */
[----:B------:R-:W-:Y:S02]  /*00d0*/  LEA.HI R0, R4, R5, RZ, 0x1 ;  /* 0x0000000504007211 */ /* 0x000fe400078f08ff */
[----:B------:R-:W1:Y:S02]  /*00e0*/  LDC.64 R4, c[0x0][0x210] ;  /* 0x00008400ff047b82 */ /* 0x000e640000000a00 */
[----:B------:R-:W-:Y:S02]  /*00f0*/  SHF.R.S32.HI R7, RZ, 0x1, R6 ;  /* 0x00000001ff077819 */ /* 0x000fe40000011406 */
[----:B------:R-:W-:Y:S02]  /*0100*/  SHF.R.S32.HI R11, RZ, 0x1f, R0 ;  /* 0x0000001fff0b7819 */ /* 0x000fe40000011400 */
[----:B------:R-:W-:Y:S02]  /*0110*/  LEA.HI R7, R6, R7, RZ, 0x1 ;  /* 0x0000000706077211 */ /* 0x000fe400078f08ff */
[----:B------:R-:W-:-:S02]  /*0120*/  LEA.HI R11, R11, R0, RZ, 0x2 ;  /* 0x000000000b0b7211 */ /* 0x000fc400078f10ff */
[----:B------:R-:W-:Y:S02]  /*0130*/  SHF.R.S32.HI R6, RZ, 0x1f, R7 ;  /* 0x0000001fff067819 */ /* 0x000fe40000011407 */
[----:B------:R-:W-:Y:S02]  /*0140*/  LOP3.LUT R11, R11, 0xfffffffc, RZ, 0xc0, !PT ;  /* 0xfffffffc0b0b7812 */ /* 0x000fe400078ec0ff */
[----:B------:R-:W-:Y:S02]  /*0150*/  LEA.HI R6, R6, R7, RZ, 0x2 ;  /* 0x0000000706067211 */ /* 0x000fe400078f10ff */
[----:B------:R-:W-:Y:S01]  /*0160*/  IADD3 R11, R0, -R11, RZ ;  /* 0x8000000b000b7210 */ /* 0x000fe20007ffe0ff */
[----:B------:R-:W-:Y:S01]  /*0170*/  HFMA2.MMA R0, -RZ, RZ, 0, 0 ;  /* 0x00000000ff007435 */ /* 0x000fe200000001ff */
[----:B------:R-:W-:-:S05]  /*0180*/  LOP3.LUT R6, R6, 0xfffffffc, RZ, 0xc0, !PT ;  /* 0xfffffffc06067812 */ /* 0x000fca00078ec0ff */
[----:B------:R-:W-:Y:S02]  /*0190*/  IMAD.IADD R13, R7, 0x1, -R6 ;  /* 0x00000001070d7824 */ /* 0x000fe400078e0a06 */
[----:B--2---:R-:W-:-:S04]  /*01a0*/  IMAD.WIDE R6, R11, 0x4, R2 ;  /* 0x000000040b067825 */ /* 0x004fc800078e0202 */
[----:B-1----:R-:W-:Y:S01]  /*01b0*/  IMAD.WIDE R4, R9, 0x4, R4 ;  /* 0x0000000409047825 */ /* 0x002fe200078e0204 */
[----:B------:R-:W-:-:S03]  /*01c0*/  CS2R R8, SRZ ;  /* 0x0000000000087805 */ /* 0x000fc6000001ff00 */
[----:B------:R-:W-:Y:S02]  /*01d0*/  IMAD.MOV.U32 R11, RZ, RZ, RZ ;  /* 0x000000ffff0b7224 */ /* 0x000fe400078e00ff */
[----:B------:R-:W-:Y:S01]  /*01e0*/  IMAD.WIDE R2, R13, 0x4, R2 ;  /* 0x000000040d027825 */ /* 0x000fe200078e0202 */
[----:B------:R-:W2:Y:S04]  /*01f0*/  @!P0 LDG.E.64 R8, desc[UR4][R4.64] ;  /* 0x0000000404088981 */ /* 0x000ea8000c1e1b00 */
[----:B------:R-:W2:Y:S04]  /*0200*/  @!P0 LDG.E.EL R11, desc[UR4][R6.64] ;  /* 0x00000004060b8981 */ /* 0x000ea8000c2e1900 */
[----:B------:R-:W3:Y:S01]  /*0210*/  @!P0 LDG.E.EL R0, desc[UR4][R2.64] ;  /* 0x0000000402008981 */ /* 0x000ee2000c2e1900 */
[----:B--2---:R-:W-:Y:S01]  /*0220*/  FADD R8, R11, R8 ;  /* 0x000000080b087221 */ /* 0x004fe20000000000 */
[----:B---3--:R-:W-:Y:S01]  /*0230*/  FADD R9, R0, R9 ;  /* 0x0000000900097221 */ /* 0x008fe20000000000 */
[----:B------:R-:W-:Y:S06]  /*0240*/  @P0 EXIT ;  /* 0x000000000000094d */ /* 0x000fec0003800000 */
[----:B------:R-:W-:Y:S01]  /*0250*/  STG.E.64 desc[UR4][R4.64], R8 ;  /* 0x0000000804007986 */ /* 0x000fe2000c101b04 */
[----:B------:R-:W-:Y:S05]  /*0260*/  EXIT ;  /* 0x000000000000794d */ /* 0x000fea0003800000 */
.L_x_0:
[----:B------:R-:W-:-:S00]  /*0270*/  BRA `(.L_x_0) ;  /* 0xfffffffc00fc7947 */ /* 0x000fc0000383ffff */
[----:B------:R-:W-:-:S00]  /*0280*/  NOP ;  /* 0x0000000000007918 */ /* 0x000fc00000000000 */
[----:B------:R-:W-:-:S00]  /*0290*/  NOP ;  /* 0x0000000000007918 */ /* 0x000fc00000000000 */
[----:B------:R-:W-:-:S00]  /*02a0*/  NOP ;  /* 0x0000000000007918 */ /* 0x000fc00000000000 */
[----:B------:R-:W-:-:S00]  /*02b0*/  NOP ;  /* 0x0000000000007918 */ /* 0x000fc00000000000 */
[----:B------:R-:W-:-:S00]  /*02c0*/  NOP ;  /* 0x0000000000007918 */ /* 0x000fc00000000000 */
[----:B------:R-:W-:-:S00]  /*02d0*/  NOP ;  /* 0x0000000000007918 */ /* 0x000fc00000000000 */
[----:B------:R-:W-:-:S00]  /*02e0*/  NOP ;  /* 0x0000000000007918 */ /* 0x000fc00000000000 */
[----:B------:R-:W-:-:S00]  /*02f0*/  NOP ;  /* 0x0000000000007918 */ /* 0x000fc00000000000 */
.L_x_1:


//--------------------- .nv.constant0.triton_poi_fused_convolution_0 --------------------------
	.section	.nv.constant0.triton_poi_fused_convolution_0,"a",@progbits
	.sectionflags	@""
	.align	4
.nv.constant0.triton_poi_fused_convolution_0:
	.zero		548
